//
// Generated by NVIDIA NVVM Compiler
//
// Compiler Build ID: CL-36424714
// Cuda compilation tools, release 13.0, V13.0.88
// Based on NVVM 20.0.0
//

.version 9.0
.target sm_100
.address_size 64

	// .globl	_Z3add7array2dS_

.visible .entry _Z3add7array2dS_(
	.param .align 8 .b8 _Z3add7array2dS__param_0[16],
	.param .align 8 .b8 _Z3add7array2dS__param_1[16]
)
{
	.reg .pred 	%p<7>;
	.reg .b32 	%r<31>;
	.reg .b32 	%f<16>;
	.reg .b64 	%rd<18>;

	ld.param.u32 	%r1, [_Z3add7array2dS__param_0];
	ld.param.u64 	%rd3, [_Z3add7array2dS__param_1+8];
	ld.param.u64 	%rd4, [_Z3add7array2dS__param_0+8];
	cvta.to.global.u64 	%rd1, %rd4;
	cvta.to.global.u64 	%rd2, %rd3;
	mov.u32 	%r13, %ctaid.x;
	mov.u32 	%r14, %ntid.x;
	mov.u32 	%r15, %tid.x;
	mad.lo.s32 	%r29, %r13, %r14, %r15;
	mov.u32 	%r16, %nctaid.x;
	mul.lo.s32 	%r3, %r14, %r16;
	setp.ge.s32 	%p1, %r29, %r1;
	@%p1 bra 	$L__BB0_7;
	add.s32 	%r17, %r29, %r3;
	max.s32 	%r18, %r1, %r17;
	setp.lt.s32 	%p2, %r17, %r1;
	selp.u32 	%r19, 1, 0, %p2;
	add.s32 	%r20, %r17, %r19;
	sub.s32 	%r21, %r18, %r20;
	div.u32 	%r22, %r21, %r3;
	add.s32 	%r4, %r22, %r19;
	and.b32  	%r23, %r4, 3;
	setp.eq.s32 	%p3, %r23, 3;
	@%p3 bra 	$L__BB0_4;
	add.s32 	%r24, %r4, 1;
	and.b32  	%r25, %r24, 3;
	neg.s32 	%r27, %r25;
$L__BB0_3:
	.pragma "nounroll";
	mul.wide.s32 	%rd5, %r29, 4;
	add.s64 	%rd6, %rd2, %rd5;
	add.s64 	%rd7, %rd1, %rd5;
	ld.global.f32 	%f1, [%rd7];
	ld.global.f32 	%f2, [%rd6];
	add.f32 	%f3, %f1, %f2;
	st.global.f32 	[%rd7], %f3;
	add.s32 	%r29, %r29, %r3;
	add.s32 	%r27, %r27, 1;
	setp.ne.s32 	%p4, %r27, 0;
	@%p4 bra 	$L__BB0_3;
$L__BB0_4:
	setp.lt.u32 	%p5, %r4, 3;
	@%p5 bra 	$L__BB0_7;
	mul.wide.s32 	%rd11, %r3, 4;
	shl.b32 	%r26, %r3, 2;
$L__BB0_6:
	mul.wide.s32 	%rd8, %r29, 4;
	add.s64 	%rd9, %rd1, %rd8;
	ld.global.f32 	%f4, [%rd9];
	add.s64 	%rd10, %rd2, %rd8;
	ld.global.f32 	%f5, [%rd10];
	add.f32 	%f6, %f4, %f5;
	st.global.f32 	[%rd9], %f6;
	add.s64 	%rd12, %rd9, %rd11;
	ld.global.f32 	%f7, [%rd12];
	add.s64 	%rd13, %rd10, %rd11;
	ld.global.f32 	%f8, [%rd13];
	add.f32 	%f9, %f7, %f8;
	st.global.f32 	[%rd12], %f9;
	add.s64 	%rd14, %rd12, %rd11;
	ld.global.f32 	%f10, [%rd14];
	add.s64 	%rd15, %rd13, %rd11;
	ld.global.f32 	%f11, [%rd15];
	add.f32 	%f12, %f10, %f11;
	st.global.f32 	[%rd14], %f12;
	add.s64 	%rd16, %rd14, %rd11;
	ld.global.f32 	%f13, [%rd16];
	add.s64 	%rd17, %rd15, %rd11;
	ld.global.f32 	%f14, [%rd17];
	add.f32 	%f15, %f13, %f14;
	st.global.f32 	[%rd16], %f15;
	add.s32 	%r29, %r26, %r29;
	setp.lt.s32 	%p6, %r29, %r1;
	@%p6 bra 	$L__BB0_6;
$L__BB0_7:
	ret;

}


// ===== COMPILED SASS (sm_100) =====

	.target	sm_100

	.elftype	@"ET_EXEC"


//--------------------- .note.nv.tkinfo           --------------------------
	.section	.note.nv.tkinfo,"",@"SHT_NOTE"
	.sectionflags	@"SHF_NOTE_NV_TKINFO"
	.tkinfo
        /*0018*/ 	.word	0x00000002
        /*0030*/ 	.string	""
        /*0030*/ 	.string	"ptxas"
        /*0030*/ 	.string	"Cuda compilation tools, release 13.0, V13.0.88"
        /*0030*/ 	.string	"Build cuda_13.0.r13.0/compiler.36424714_0"
        /*0030*/ 	.string	"-arch sm_100 -m 64 "



//--------------------- .note.nv.cuinfo           --------------------------
	.section	.note.nv.cuinfo,"",@"SHT_NOTE"
	.sectionflags	@"SHF_NOTE_NV_CUINFO"
        /*0018*/ 	.short	0x0002
        /*001a*/ 	.short	0x0064
        /*001c*/ 	.short	0x0082
	.zero		2


//--------------------- .nv.info                  --------------------------
	.section	.nv.info,"",@"SHT_CUDA_INFO"
	.align	4


	//----- nvinfo : EIATTR_REGCOUNT
	.align		4
        /*0000*/ 	.byte	0x04, 0x2f
        /*0002*/ 	.short	(.L_1 - .L_0)
	.align		4
.L_0:
        /*0004*/ 	.word	index@(_Z3add7array2dS_)
        /*0008*/ 	.word	0x00000018


	//----- nvinfo : EIATTR_FRAME_SIZE
	.align		4
.L_1:
        /*000c*/ 	.byte	0x04, 0x11
        /*000e*/ 	.short	(.L_3 - .L_2)
	.align		4
.L_2:
        /*0010*/ 	.word	index@(_Z3add7array2dS_)
        /*0014*/ 	.word	0x00000000


	//----- nvinfo : EIATTR_MIN_STACK_SIZE
	.align		4
.L_3:
        /*0018*/ 	.byte	0x04, 0x12
        /*001a*/ 	.short	(.L_5 - .L_4)
	.align		4
.L_4:
        /*001c*/ 	.word	index@(_Z3add7array2dS_)
        /*0020*/ 	.word	0x00000000
.L_5:


//--------------------- .nv.compat                --------------------------
	.section	.nv.compat,"",@"SHT_CUDA_COMPAT_INFO"
	.align	4
        /*0000*/ 	.byte	0x02, 0x09, 0x00, 0x00, 0x02, 0x02, 0x01, 0x00, 0x02, 0x05, 0x05, 0x00, 0x03, 0x07, 0x01, 0x01
        /*0010*/ 	.byte	0x02, 0x03, 0x00, 0x00, 0x02, 0x06, 0x01, 0x00, 0x04, 0x0b, 0x08, 0x00, 0x09, 0x00, 0x00, 0x00
        /*0020*/ 	.byte	0x00, 0x00, 0x00, 0x00


//--------------------- .nv.info._Z3add7array2dS_ --------------------------
	.section	.nv.info._Z3add7array2dS_,"",@"SHT_CUDA_INFO"
	.sectionflags	@""
	.align	4


	//----- nvinfo : EIATTR_CUDA_API_VERSION
	.align		4
        /*0000*/ 	.byte	0x04, 0x37
        /*0002*/ 	.short	(.L_7 - .L_6)
.L_6:
        /*0004*/ 	.word	0x00000082


	//----- nvinfo : EIATTR_KPARAM_INFO
	.align		4
.L_7:
        /*0008*/ 	.byte	0x04, 0x17
        /*000a*/ 	.short	(.L_9 - .L_8)
.L_8:
        /*000c*/ 	.word	0x00000000
        /*0010*/ 	.short	0x0001
        /*0012*/ 	.short	0x0010
        /*0014*/ 	.byte	0x00, 0xf0, 0x41, 0x00


	//----- nvinfo : EIATTR_KPARAM_INFO
	.align		4
.L_9:
        /*0018*/ 	.byte	0x04, 0x17
        /*001a*/ 	.short	(.L_11 - .L_10)
.L_10:
        /*001c*/ 	.word	0x00000000
        /*0020*/ 	.short	0x0000
        /*0022*/ 	.short	0x0000
        /*0024*/ 	.byte	0x00, 0xf0, 0x41, 0x00


	//----- nvinfo : EIATTR_SPARSE_MMA_MASK
	.align		4
.L_11:
        /*0028*/ 	.byte	0x03, 0x50
        /*002a*/ 	.short	0x0000


	//----- nvinfo : EIATTR_MAXREG_COUNT
	.align		4
        /*002c*/ 	.byte	0x03, 0x1b
        /*002e*/ 	.short	0x00ff


	//----- nvinfo : EIATTR_MERCURY_ISA_VERSION
	.align		4
        /*0030*/ 	.byte	0x03, 0x5f
        /*0032*/ 	.short	0x0101


	//----- nvinfo : EIATTR_VRC_CTA_INIT_COUNT
	.align		4
        /*0034*/ 	.byte	0x02, 0x4a
	.zero		1
	.zero		1


	//----- nvinfo : EIATTR_EXIT_INSTR_OFFSETS
	.align		4
        /*0038*/ 	.byte	0x04, 0x1c
        /*003a*/ 	.short	(.L_13 - .L_12)


	//   ....[0]....
.L_12:
        /*003c*/ 	.word	0x00000090


	//   ....[1]....
        /*0040*/ 	.word	0x00000380


	//   ....[2]....
        /*0044*/ 	.word	0x00000560


	//----- nvinfo : EIATTR_CRS_STACK_SIZE
	.align		4
.L_13:
        /*0048*/ 	.byte	0x04, 0x1e
        /*004a*/ 	.short	(.L_15 - .L_14)
.L_14:
        /*004c*/ 	.word	0x00000000


	//----- nvinfo : EIATTR_CBANK_PARAM_SIZE
	.align		4
.L_15:
        /*0050*/ 	.byte	0x03, 0x19
        /*0052*/ 	.short	0x0020


	//----- nvinfo : EIATTR_PARAM_CBANK
	.align		4
        /*0054*/ 	.byte	0x04, 0x0a
        /*0056*/ 	.short	(.L_17 - .L_16)
	.align		4
.L_16:
        /*0058*/ 	.word	index@(.nv.constant0._Z3add7array2dS_)
        /*005c*/ 	.short	0x0380
        /*005e*/ 	.short	0x0020


	//----- nvinfo : EIATTR_SW_WAR
	.align		4
.L_17:
        /*0060*/ 	.byte	0x04, 0x36
        /*0062*/ 	.short	(.L_19 - .L_18)
.L_18:
        /*0064*/ 	.word	0x00000008
.L_19:


//--------------------- .nv.callgraph             --------------------------
	.section	.nv.callgraph,"",@"SHT_CUDA_CALLGRAPH"
	.align	4
	.sectionentsize	8
	.align		4
        /*0000*/ 	.word	0x00000000
	.align		4
        /*0004*/ 	.word	0xffffffff
	.align		4
        /*0008*/ 	.word	0x00000000
	.align		4
        /*000c*/ 	.word	0xfffffffe
	.align		4
        /*0010*/ 	.word	0x00000000
	.align		4
        /*0014*/ 	.word	0xfffffffd
	.align		4
        /*0018*/ 	.word	0x00000000
	.align		4
        /*001c*/ 	.word	0xfffffffc


//--------------------- .text._Z3add7array2dS_    --------------------------
	.section	.text._Z3add7array2dS_,"ax",@progbits
	.align	128
        .global         _Z3add7array2dS_
        .type           _Z3add7array2dS_,@function
        .size           _Z3add7array2dS_,(.L_x_5 - _Z3add7array2dS_)
        .other          _Z3add7array2dS_,@"STO_CUDA_ENTRY STV_DEFAULT"
_Z3add7array2dS_:
.text._Z3add7array2dS_:
[----:B------:R-:W-:Y:S01]  /*0000*/  LDC R1, c[0x0][0x37c] ;  /* 0x0000df00ff017b82 */ /* 0x000fe20000000800 */
[----:B------:R-:W0:Y:S07]  /*0010*/  S2R R3, SR_TID.X ;  /* 0x0000000000037919 */ /* 0x000e2e0000002100 */
[----:B------:R-:W0:Y:S01]  /*0020*/  S2UR UR4, SR_CTAID.X ;  /* 0x00000000000479c3 */ /* 0x000e220000002500 */
[----:B------:R-:W1:Y:S07]  /*0030*/  LDCU UR6, c[0x0][0x380] ;  /* 0x00007000ff0677ac */ /* 0x000e6e0008000800 */
[----:B------:R-:W0:Y:S01]  /*0040*/  LDC R0, c[0x0][0x360] ;  /* 0x0000d800ff007b82 */ /* 0x000e220000000800 */
[----:B------:R-:W2:Y:S01]  /*0050*/  LDCU UR5, c[0x0][0x370] ;  /* 0x00006e00ff0577ac */ /* 0x000ea20008000800 */
[----:B0-----:R-:W-:-:S02]  /*0060*/  IMAD R3, R0, UR4, R3 ;  /* 0x0000000400037c24 */ /* 0x001fc4000f8e0203 */
[----:B--2---:R-:W-:-:S03]  /*0070*/  IMAD R0, R0, UR5, RZ ;  /* 0x0000000500007c24 */ /* 0x004fc6000f8e02ff */
[----:B-1----:R-:W-:-:S13]  /*0080*/  ISETP.GE.AND P0, PT, R3, UR6, PT ;  /* 0x0000000603007c0c */ /* 0x002fda000bf06270 */
[----:B------:R-:W-:Y:S05]  /*0090*/  @P0 EXIT ;  /* 0x000000000000094d */ /* 0x000fea0003800000 */
[----:B------:R-:W0:Y:S01]  /*00a0*/  I2F.U32.RP R8, R0 ;  /* 0x0000000000087306 */ /* 0x000e220000209000 */
[C---:B------:R-:W-:Y:S01]  /*00b0*/  IMAD.IADD R2, R0.reuse, 0x1, R3 ;  /* 0x0000000100027824 */ /* 0x040fe200078e0203 */
[----:B------:R-:W-:Y:S01]  /*00c0*/  IADD3 R9, PT, PT, RZ, -R0, RZ ;  /* 0x80000000ff097210 */ /* 0x000fe20007ffe0ff */
[----:B------:R-:W1:Y:S01]  /*00d0*/  LDCU.64 UR4, c[0x0][0x358] ;  /* 0x00006b00ff0477ac */ /* 0x000e620008000a00 */
[----:B------:R-:W-:Y:S01]  /*00e0*/  ISETP.NE.U32.AND P2, PT, R0, RZ, PT ;  /* 0x000000ff0000720c */ /* 0x000fe20003f45070 */
[----:B------:R-:W-:Y:S01]  /*00f0*/  BSSY.RECONVERGENT B0, `(.L_x_0) ;  /* 0x0000028000007945 */ /* 0x000fe20003800200 */
[C---:B------:R-:W-:Y:S02]  /*0100*/  ISETP.GE.AND P0, PT, R2.reuse, UR6, PT ;  /* 0x0000000602007c0c */ /* 0x040fe4000bf06270 */
[----:B------:R-:W-:Y:S02]  /*0110*/  VIMNMX R7, PT, PT, R2, UR6, !PT ;  /* 0x0000000602077c48 */ /* 0x000fe4000ffe0100 */
[----:B------:R-:W-:-:S04]  /*0120*/  SEL R6, RZ, 0x1, P0 ;  /* 0x00000001ff067807 */ /* 0x000fc80000000000 */
[----:B------:R-:W-:Y:S01]  /*0130*/  IADD3 R7, PT, PT, R7, -R2, -R6 ;  /* 0x8000000207077210 */ /* 0x000fe20007ffe806 */
[----:B0-----:R-:W0:Y:S02]  /*0140*/  MUFU.RCP R8, R8 ;  /* 0x0000000800087308 */ /* 0x001e240000001000 */
[----:B0-----:R-:W-:-:S06]  /*0150*/  IADD3 R4, PT, PT, R8, 0xffffffe, RZ ;  /* 0x0ffffffe08047810 */ /* 0x001fcc0007ffe0ff */
[----:B------:R0:W2:Y:S02]  /*0160*/  F2I.FTZ.U32.TRUNC.NTZ R5, R4 ;  /* 0x0000000400057305 */ /* 0x0000a4000021f000 */
[----:B0-----:R-:W-:Y:S02]  /*0170*/  HFMA2 R4, -RZ, RZ, 0, 0 ;  /* 0x00000000ff047431 */ /* 0x001fe400000001ff */
[----:B--2---:R-:W-:-:S04]  /*0180*/  IMAD R9, R9, R5, RZ ;  /* 0x0000000509097224 */ /* 0x004fc800078e02ff */
[----:B------:R-:W-:-:S06]  /*0190*/  IMAD.HI.U32 R8, R5, R9, R4 ;  /* 0x0000000905087227 */ /* 0x000fcc00078e0004 */
[----:B------:R-:W-:-:S05]  /*01a0*/  IMAD.HI.U32 R5, R8, R7, RZ ;  /* 0x0000000708057227 */ /* 0x000fca00078e00ff */
[----:B------:R-:W-:-:S05]  /*01b0*/  IADD3 R2, PT, PT, -R5, RZ, RZ ;  /* 0x000000ff05027210 */ /* 0x000fca0007ffe1ff */
[----:B------:R-:W-:-:S05]  /*01c0*/  IMAD R7, R0, R2, R7 ;  /* 0x0000000200077224 */ /* 0x000fca00078e0207 */
[----:B------:R-:W-:-:S13]  /*01d0*/  ISETP.GE.U32.AND P0, PT, R7, R0, PT ;  /* 0x000000000700720c */ /* 0x000fda0003f06070 */
[----:B------:R-:W-:Y:S01]  /*01e0*/  @P0 IMAD.IADD R7, R7, 0x1, -R0 ;  /* 0x0000000107070824 */ /* 0x000fe200078e0a00 */
[----:B------:R-:W-:-:S04]  /*01f0*/  @P0 IADD3 R5, PT, PT, R5, 0x1, RZ ;  /* 0x0000000105050810 */ /* 0x000fc80007ffe0ff */
[----:B------:R-:W-:-:S13]  /*0200*/  ISETP.GE.U32.AND P1, PT, R7, R0, PT ;  /* 0x000000000700720c */ /* 0x000fda0003f26070 */
[----:B------:R-:W-:Y:S02]  /*0210*/  @P1 IADD3 R5, PT, PT, R5, 0x1, RZ ;  /* 0x0000000105051810 */ /* 0x000fe40007ffe0ff */
[----:B------:R-:W-:-:S05]  /*0220*/  @!P2 LOP3.LUT R5, RZ, R0, RZ, 0x33, !PT ;  /* 0x00000000ff05a212 */ /* 0x000fca00078e33ff */
[----:B------:R-:W-:-:S05]  /*0230*/  IMAD.IADD R2, R6, 0x1, R5 ;  /* 0x0000000106027824 */ /* 0x000fca00078e0205 */
[C---:B------:R-:W-:Y:S02]  /*0240*/  LOP3.LUT R4, R2.reuse, 0x3, RZ, 0xc0, !PT ;  /* 0x0000000302047812 */ /* 0x040fe400078ec0ff */
[----:B------:R-:W-:Y:S02]  /*0250*/  ISETP.GE.U32.AND P1, PT, R2, 0x3, PT ;  /* 0x000000030200780c */ /* 0x000fe40003f26070 */
[----:B------:R-:W-:-:S13]  /*0260*/  ISETP.NE.AND P0, PT, R4, 0x3, PT ;  /* 0x000000030400780c */ /* 0x000fda0003f05270 */
[----:B-1----:R-:W-:Y:S05]  /*0270*/  @!P0 BRA `(.L_x_1) ;  /* 0x00000000003c8947 */ /* 0x002fea0003800000 */
[----:B------:R-:W0:Y:S01]  /*0280*/  LDC.64 R8, c[0x0][0x398] ;  /* 0x0000e600ff087b82 */ /* 0x000e220000000a00 */
[----:B------:R-:W-:-:S04]  /*0290*/  IADD3 R2, PT, PT, R2, 0x1, RZ ;  /* 0x0000000102027810 */ /* 0x000fc80007ffe0ff */
[----:B------:R-:W-:-:S03]  /*02a0*/  LOP3.LUT R2, R2, 0x3, RZ, 0xc0, !PT ;  /* 0x0000000302027812 */ /* 0x000fc600078ec0ff */
[----:B------:R-:W1:Y:S01]  /*02b0*/  LDC.64 R10, c[0x0][0x388] ;  /* 0x0000e200ff0a7b82 */ /* 0x000e620000000a00 */
[----:B------:R-:W-:-:S07]  /*02c0*/  IADD3 R2, PT, PT, -R2, RZ, RZ ;  /* 0x000000ff02027210 */ /* 0x000fce0007ffe1ff */
.L_x_2:
[----:B0-----:R-:W-:-:S04]  /*02d0*/  IMAD.WIDE R4, R3, 0x4, R8 ;  /* 0x0000000403047825 */ /* 0x001fc800078e0208 */
[----:B-12---:R-:W-:Y:S02]  /*02e0*/  IMAD.WIDE R6, R3, 0x4, R10 ;  /* 0x0000000403067825 */ /* 0x006fe400078e020a */
[----:B------:R-:W2:Y:S04]  /*02f0*/  LDG.E R5, desc[UR4][R4.64] ;  /* 0x0000000404057981 */ /* 0x000ea8000c1e1900 */
[----:B------:R-:W2:Y:S01]  /*0300*/  LDG.E R12, desc[UR4][R6.64] ;  /* 0x00000004060c7981 */ /* 0x000ea2000c1e1900 */
[----:B------:R-:W-:Y:S01]  /*0310*/  VIADD R2, R2, 0x1 ;  /* 0x0000000102027836 */ /* 0x000fe20000000000 */
[----:B------:R-:W-:-:S04]  /*0320*/  IADD3 R3, PT, PT, R0, R3, RZ ;  /* 0x0000000300037210 */ /* 0x000fc80007ffe0ff */
[----:B------:R-:W-:Y:S01]  /*0330*/  ISETP.NE.AND P0, PT, R2, RZ, PT ;  /* 0x000000ff0200720c */ /* 0x000fe20003f05270 */
[----:B--2---:R-:W-:-:S05]  /*0340*/  FADD R13, R12, R5 ;  /* 0x000000050c0d7221 */ /* 0x004fca0000000000 */
[----:B------:R2:W-:Y:S07]  /*0350*/  STG.E desc[UR4][R6.64], R13 ;  /* 0x0000000d06007986 */ /* 0x0005ee000c101904 */
[----:B------:R-:W-:Y:S05]  /*0360*/  @P0 BRA `(.L_x_2) ;  /* 0xfffffffc00d80947 */ /* 0x000fea000383ffff */
.L_x_1:
[----:B------:R-:W-:Y:S05]  /*0370*/  BSYNC.RECONVERGENT B0 ;  /* 0x0000000000007941 */ /* 0x000fea0003800200 */
.L_x_0:
[----:B------:R-:W-:Y:S05]  /*0380*/  @!P1 EXIT ;  /* 0x000000000000994d */ /* 0x000fea0003800000 */
.L_x_3:
[----:B-1----:R-:W0:Y:S08]  /*0390*/  LDC.64 R4, c[0x0][0x388] ;  /* 0x0000e200ff047b82 */ /* 0x002e300000000a00 */
[----:B--2---:R-:W1:Y:S01]  /*03a0*/  LDC.64 R6, c[0x0][0x398] ;  /* 0x0000e600ff067b82 */ /* 0x004e620000000a00 */
[----:B0-----:R-:W-:-:S05]  /*03b0*/  IMAD.WIDE R12, R3, 0x4, R4 ;  /* 0x00000004030c7825 */ /* 0x001fca00078e0204 */
[----:B------:R-:W2:Y:S01]  /*03c0*/  LDG.E R2, desc[UR4][R12.64] ;  /* 0x000000040c027981 */ /* 0x000ea2000c1e1900 */
[----:B-1----:R-:W-:-:S05]  /*03d0*/  IMAD.WIDE R14, R3, 0x4, R6 ;  /* 0x00000004030e7825 */ /* 0x002fca00078e0206 */
[----:B------:R-:W2:Y:S01]  /*03e0*/  LDG.E R5, desc[UR4][R14.64] ;  /* 0x000000040e057981 */ /* 0x000ea2000c1e1900 */
[----:B------:R-:W-:-:S04]  /*03f0*/  IMAD.WIDE R6, R0, 0x4, R14 ;  /* 0x0000000400067825 */ /* 0x000fc800078e020e */
[----:B--2---:R-:W-:Y:S01]  /*0400*/  FADD R17, R2, R5 ;  /* 0x0000000502117221 */ /* 0x004fe20000000000 */
[----:B------:R-:W-:-:S04]  /*0410*/  IMAD.WIDE R4, R0, 0x4, R12 ;  /* 0x0000000400047825 */ /* 0x000fc800078e020c */
[----:B------:R0:W-:Y:S04]  /*0420*/  STG.E desc[UR4][R12.64], R17 ;  /* 0x000000110c007986 */ /* 0x0001e8000c101904 */
[----:B------:R-:W2:Y:S04]  /*0430*/  LDG.E R2, desc[UR4][R4.64] ;  /* 0x0000000404027981 */ /* 0x000ea8000c1e1900 */
[----:B------:R-:W2:Y:S01]  /*0440*/  LDG.E R9, desc[UR4][R6.64] ;  /* 0x0000000406097981 */ /* 0x000ea2000c1e1900 */
[----:B------:R-:W-:-:S04]  /*0450*/  IMAD.WIDE R10, R0, 0x4, R6 ;  /* 0x00000004000a7825 */ /* 0x000fc800078e0206 */
[----:B--2---:R-:W-:Y:S01]  /*0460*/  FADD R19, R2, R9 ;  /* 0x0000000902137221 */ /* 0x004fe20000000000 */
[----:B------:R-:W-:-:S04]  /*0470*/  IMAD.WIDE R8, R0, 0x4, R4 ;  /* 0x0000000400087825 */ /* 0x000fc800078e0204 */
[----:B------:R1:W-:Y:S04]  /*0480*/  STG.E desc[UR4][R4.64], R19 ;  /* 0x0000001304007986 */ /* 0x0003e8000c101904 */
[----:B------:R-:W2:Y:S04]  /*0490*/  LDG.E R2, desc[UR4][R8.64] ;  /* 0x0000000408027981 */ /* 0x000ea8000c1e1900 */
[----:B------:R-:W2:Y:S01]  /*04a0*/  LDG.E R15, desc[UR4][R10.64] ;  /* 0x000000040a0f7981 */ /* 0x000ea2000c1e1900 */
[----:B0-----:R-:W-:-:S04]  /*04b0*/  IMAD.WIDE R12, R0, 0x4, R8 ;  /* 0x00000004000c7825 */ /* 0x001fc800078e0208 */
[----:B--2---:R-:W-:Y:S01]  /*04c0*/  FADD R21, R2, R15 ;  /* 0x0000000f02157221 */ /* 0x004fe20000000000 */
[----:B------:R-:W-:-:S04]  /*04d0*/  IMAD.WIDE R14, R0, 0x4, R10 ;  /* 0x00000004000e7825 */ /* 0x000fc800078e020a */
[----:B------:R1:W-:Y:S04]  /*04e0*/  STG.E desc[UR4][R8.64], R21 ;  /* 0x0000001508007986 */ /* 0x0003e8000c101904 */
[----:B------:R-:W2:Y:S04]  /*04f0*/  LDG.E R15, desc[UR4][R14.64] ;  /* 0x000000040e0f7981 */ /* 0x000ea8000c1e1900 */
[----:B------:R-:W2:Y:S01]  /*0500*/  LDG.E R2, desc[UR4][R12.64] ;  /* 0x000000040c027981 */ /* 0x000ea2000c1e1900 */
[----:B------:R-:W-:-:S04]  /*0510*/  LEA R3, R0, R3, 0x2 ;  /* 0x0000000300037211 */ /* 0x000fc800078e10ff */
[----:B------:R-:W-:Y:S01]  /*0520*/  ISETP.GE.AND P0, PT, R3, UR6, PT ;  /* 0x0000000603007c0c */ /* 0x000fe2000bf06270 */
[----:B--2---:R-:W-:-:S05]  /*0530*/  FADD R7, R2, R15 ;  /* 0x0000000f02077221 */ /* 0x004fca0000000000 */
[----:B------:R1:W-:Y:S07]  /*0540*/  STG.E desc[UR4][R12.64], R7 ;  /* 0x000000070c007986 */ /* 0x0003ee000c101904 */
[----:B------:R-:W-:Y:S05]  /*0550*/  @!P0 BRA `(.L_x_3) ;  /* 0xfffffffc008c8947 */ /* 0x000fea000383ffff */
[----:B------:R-:W-:Y:S05]  /*0560*/  EXIT ;  /* 0x000000000000794d */ /* 0x000fea0003800000 */
.L_x_4:
[----:B------:R-:W-:-:S00]  /*0570*/  BRA `(.L_x_4) ;  /* 0xfffffffc00fc7947 */ /* 0x000fc0000383ffff */
[----:B------:R-:W-:-:S00]  /*0580*/  NOP ;  /* 0x0000000000007918 */ /* 0x000fc00000000000 */
[----:B------:R-:W-:-:S00]  /*0590*/  NOP ;  /* 0x0000000000007918 */ /* 0x000fc00000000000 */
[----:B------:R-:W-:-:S00]  /*05a0*/  NOP ;  /* 0x0000000000007918 */ /* 0x000fc00000000000 */
[----:B------:R-:W-:-:S00]  /*05b0*/  NOP ;  /* 0x0000000000007918 */ /* 0x000fc00000000000 */
[----:B------:R-:W-:-:S00]  /*05c0*/  NOP ;  /* 0x0000000000007918 */ /* 0x000fc00000000000 */
[----:B------:R-:W-:-:S00]  /*05d0*/  NOP ;  /* 0x0000000000007918 */ /* 0x000fc00000000000 */
[----:B------:R-:W-:-:S00]  /*05e0*/  NOP ;  /* 0x0000000000007918 */ /* 0x000fc00000000000 */
[----:B------:R-:W-:-:S00]  /*05f0*/  NOP ;  /* 0x0000000000007918 */ /* 0x000fc00000000000 */
.L_x_5:


//--------------------- .nv.shared.reserved.0     --------------------------
	.section	.nv.shared.reserved.0,"aw",@nobits
	.weak		__nv_reservedSMEM_offset_0_alias
	.size		__nv_reservedSMEM_offset_0_alias, 0, 64
	.other		__nv_reservedSMEM_offset_0_alias,@"STO_CUDA_RESERVED_SHARED STV_DEFAULT"
__nv_reservedSMEM_offset_0_alias:
	.zero		0
	.zero		64


//--------------------- .nv.constant0._Z3add7array2dS_ --------------------------
	.section	.nv.constant0._Z3add7array2dS_,"a",@progbits
	.sectionflags	@""
	.align	4
.nv.constant0._Z3add7array2dS_:
	.zero		928


//--------------------- SYMBOLS --------------------------

	.type		.nv.reservedSmem.offset0,@object
	.size		.nv.reservedSmem.offset0,0x4
